//
// Generated by NVIDIA NVVM Compiler
//
// Compiler Build ID: CL-36424714
// Cuda compilation tools, release 13.0, V13.0.88
// Based on NVVM 20.0.0
//

.version 9.0
.target sm_100
.address_size 64

	// .globl	_Z12accessMemoryPf

.visible .entry _Z12accessMemoryPf(
	.param .u64 .ptr .align 1 _Z12accessMemoryPf_param_0
)
{
	.reg .b32 	%r<2>;
	.reg .b64 	%rd<3>;

	ld.param.u64 	%rd1, [_Z12accessMemoryPf_param_0];
	cvta.to.global.u64 	%rd2, %rd1;
	mov.b32 	%r1, 1065353216;
	st.global.u32 	[%rd2], %r1;
	ret;

}
	// .globl	_Z11basicKernelPi
.visible .entry _Z11basicKernelPi(
	.param .u64 .ptr .align 1 _Z11basicKernelPi_param_0
)
{
	.reg .pred 	%p<2>;
	.reg .b32 	%r<52>;
	.reg .b64 	%rd<7>;

	ld.param.u64 	%rd4, [_Z11basicKernelPi_param_0];
	cvta.to.global.u64 	%rd5, %rd4;
	add.s64 	%rd6, %rd5, 32;
	mov.b32 	%r51, 24;
$L__BB1_1:
	ld.global.u32 	%r4, [%rd6+-32];
	add.s32 	%r5, %r51, %r4;
	add.s32 	%r6, %r5, -24;
	st.global.u32 	[%rd6+-32], %r6;
	ld.global.u32 	%r7, [%rd6+-28];
	add.s32 	%r8, %r51, %r7;
	add.s32 	%r9, %r8, -21;
	st.global.u32 	[%rd6+-28], %r9;
	ld.global.u32 	%r10, [%rd6+-24];
	add.s32 	%r11, %r51, %r10;
	add.s32 	%r12, %r11, -18;
	st.global.u32 	[%rd6+-24], %r12;
	ld.global.u32 	%r13, [%rd6+-20];
	add.s32 	%r14, %r51, %r13;
	add.s32 	%r15, %r14, -15;
	st.global.u32 	[%rd6+-20], %r15;
	ld.global.u32 	%r16, [%rd6+-16];
	add.s32 	%r17, %r51, %r16;
	add.s32 	%r18, %r17, -12;
	st.global.u32 	[%rd6+-16], %r18;
	ld.global.u32 	%r19, [%rd6+-12];
	add.s32 	%r20, %r51, %r19;
	add.s32 	%r21, %r20, -9;
	st.global.u32 	[%rd6+-12], %r21;
	ld.global.u32 	%r22, [%rd6+-8];
	add.s32 	%r23, %r51, %r22;
	add.s32 	%r24, %r23, -6;
	st.global.u32 	[%rd6+-8], %r24;
	ld.global.u32 	%r25, [%rd6+-4];
	add.s32 	%r26, %r51, %r25;
	add.s32 	%r27, %r26, -3;
	st.global.u32 	[%rd6+-4], %r27;
	ld.global.u32 	%r28, [%rd6];
	add.s32 	%r29, %r51, %r28;
	st.global.u32 	[%rd6], %r29;
	ld.global.u32 	%r30, [%rd6+4];
	add.s32 	%r31, %r51, %r30;
	add.s32 	%r32, %r31, 3;
	st.global.u32 	[%rd6+4], %r32;
	ld.global.u32 	%r33, [%rd6+8];
	add.s32 	%r34, %r51, %r33;
	add.s32 	%r35, %r34, 6;
	st.global.u32 	[%rd6+8], %r35;
	ld.global.u32 	%r36, [%rd6+12];
	add.s32 	%r37, %r51, %r36;
	add.s32 	%r38, %r37, 9;
	st.global.u32 	[%rd6+12], %r38;
	ld.global.u32 	%r39, [%rd6+16];
	add.s32 	%r40, %r51, %r39;
	add.s32 	%r41, %r40, 12;
	st.global.u32 	[%rd6+16], %r41;
	ld.global.u32 	%r42, [%rd6+20];
	add.s32 	%r43, %r51, %r42;
	add.s32 	%r44, %r43, 15;
	st.global.u32 	[%rd6+20], %r44;
	ld.global.u32 	%r45, [%rd6+24];
	add.s32 	%r46, %r51, %r45;
	add.s32 	%r47, %r46, 18;
	st.global.u32 	[%rd6+24], %r47;
	ld.global.u32 	%r48, [%rd6+28];
	add.s32 	%r49, %r51, %r48;
	add.s32 	%r50, %r49, 21;
	st.global.u32 	[%rd6+28], %r50;
	add.s32 	%r51, %r51, 48;
	add.s64 	%rd6, %rd6, 64;
	setp.ne.s32 	%p1, %r51, 3000024;
	@%p1 bra 	$L__BB1_1;
	ret;

}


// ===== COMPILED SASS (sm_100) =====

	.target	sm_100

	.elftype	@"ET_EXEC"


//--------------------- .note.nv.tkinfo           --------------------------
	.section	.note.nv.tkinfo,"",@"SHT_NOTE"
	.sectionflags	@"SHF_NOTE_NV_TKINFO"
	.tkinfo
        /*0018*/ 	.word	0x00000002
        /*0030*/ 	.string	""
        /*0030*/ 	.string	"ptxas"
        /*0030*/ 	.string	"Cuda compilation tools, release 13.0, V13.0.88"
        /*0030*/ 	.string	"Build cuda_13.0.r13.0/compiler.36424714_0"
        /*0030*/ 	.string	"-arch sm_100 -m 64 "



//--------------------- .note.nv.cuinfo           --------------------------
	.section	.note.nv.cuinfo,"",@"SHT_NOTE"
	.sectionflags	@"SHF_NOTE_NV_CUINFO"
        /*0018*/ 	.short	0x0002
        /*001a*/ 	.short	0x0064
        /*001c*/ 	.short	0x0082
	.zero		2


//--------------------- .nv.info                  --------------------------
	.section	.nv.info,"",@"SHT_CUDA_INFO"
	.align	4


	//----- nvinfo : EIATTR_REGCOUNT
	.align		4
        /*0000*/ 	.byte	0x04, 0x2f
        /*0002*/ 	.short	(.L_1 - .L_0)
	.align		4
.L_0:
        /*0004*/ 	.word	index@(_Z12accessMemoryPf)
        /*0008*/ 	.word	0x00000008


	//----- nvinfo : EIATTR_FRAME_SIZE
	.align		4
.L_1:
        /*000c*/ 	.byte	0x04, 0x11
        /*000e*/ 	.short	(.L_3 - .L_2)
	.align		4
.L_2:
        /*0010*/ 	.word	index@(_Z12accessMemoryPf)
        /*0014*/ 	.word	0x00000000


	//----- nvinfo : EIATTR_REGCOUNT
	.align		4
.L_3:
        /*0018*/ 	.byte	0x04, 0x2f
        /*001a*/ 	.short	(.L_5 - .L_4)
	.align		4
.L_4:
        /*001c*/ 	.word	index@(_Z11basicKernelPi)
        /*0020*/ 	.word	0x00000020


	//----- nvinfo : EIATTR_FRAME_SIZE
	.align		4
.L_5:
        /*0024*/ 	.byte	0x04, 0x11
        /*0026*/ 	.short	(.L_7 - .L_6)
	.align		4
.L_6:
        /*0028*/ 	.word	index@(_Z11basicKernelPi)
        /*002c*/ 	.word	0x00000000


	//----- nvinfo : EIATTR_MIN_STACK_SIZE
	.align		4
.L_7:
        /*0030*/ 	.byte	0x04, 0x12
        /*0032*/ 	.short	(.L_9 - .L_8)
	.align		4
.L_8:
        /*0034*/ 	.word	index@(_Z11basicKernelPi)
        /*0038*/ 	.word	0x00000000


	//----- nvinfo : EIATTR_MIN_STACK_SIZE
	.align		4
.L_9:
        /*003c*/ 	.byte	0x04, 0x12
        /*003e*/ 	.short	(.L_11 - .L_10)
	.align		4
.L_10:
        /*0040*/ 	.word	index@(_Z12accessMemoryPf)
        /*0044*/ 	.word	0x00000000
.L_11:


//--------------------- .nv.compat                --------------------------
	.section	.nv.compat,"",@"SHT_CUDA_COMPAT_INFO"
	.align	4
        /*0000*/ 	.byte	0x02, 0x09, 0x00, 0x00, 0x02, 0x02, 0x01, 0x00, 0x02, 0x05, 0x05, 0x00, 0x03, 0x07, 0x01, 0x01
        /*0010*/ 	.byte	0x02, 0x03, 0x00, 0x00, 0x02, 0x06, 0x01, 0x00, 0x04, 0x0b, 0x08, 0x00, 0x09, 0x00, 0x00, 0x00
        /*0020*/ 	.byte	0x00, 0x00, 0x00, 0x00


//--------------------- .nv.info._Z11basicKernelPi --------------------------
	.section	.nv.info._Z11basicKernelPi,"",@"SHT_CUDA_INFO"
	.sectionflags	@""
	.align	4


	//----- nvinfo : EIATTR_CUDA_API_VERSION
	.align		4
        /*0000*/ 	.byte	0x04, 0x37
        /*0002*/ 	.short	(.L_13 - .L_12)
.L_12:
        /*0004*/ 	.word	0x00000082


	//----- nvinfo : EIATTR_KPARAM_INFO
	.align		4
.L_13:
        /*0008*/ 	.byte	0x04, 0x17
        /*000a*/ 	.short	(.L_15 - .L_14)
.L_14:
        /*000c*/ 	.word	0x00000000
        /*0010*/ 	.short	0x0000
        /*0012*/ 	.short	0x0000
        /*0014*/ 	.byte	0x00, 0xf5, 0x21, 0x00


	//----- nvinfo : EIATTR_SPARSE_MMA_MASK
	.align		4
.L_15:
        /*0018*/ 	.byte	0x03, 0x50
        /*001a*/ 	.short	0x0000


	//----- nvinfo : EIATTR_MAXREG_COUNT
	.align		4
        /*001c*/ 	.byte	0x03, 0x1b
        /*001e*/ 	.short	0x00ff


	//----- nvinfo : EIATTR_MERCURY_ISA_VERSION
	.align		4
        /*0020*/ 	.byte	0x03, 0x5f
        /*0022*/ 	.short	0x0101


	//----- nvinfo : EIATTR_VRC_CTA_INIT_COUNT
	.align		4
        /*0024*/ 	.byte	0x02, 0x4a
	.zero		1
	.zero		1


	//----- nvinfo : EIATTR_EXIT_INSTR_OFFSETS
	.align		4
        /*0028*/ 	.byte	0x04, 0x1c
        /*002a*/ 	.short	(.L_17 - .L_16)


	//   ....[0]....
.L_16:
        /*002c*/ 	.word	0x000003f0


	//----- nvinfo : EIATTR_CBANK_PARAM_SIZE
	.align		4
.L_17:
        /*0030*/ 	.byte	0x03, 0x19
        /*0032*/ 	.short	0x0008


	//----- nvinfo : EIATTR_PARAM_CBANK
	.align		4
        /*0034*/ 	.byte	0x04, 0x0a
        /*0036*/ 	.short	(.L_19 - .L_18)
	.align		4
.L_18:
        /*0038*/ 	.word	index@(.nv.constant0._Z11basicKernelPi)
        /*003c*/ 	.short	0x0380
        /*003e*/ 	.short	0x0008


	//----- nvinfo : EIATTR_SW_WAR
	.align		4
.L_19:
        /*0040*/ 	.byte	0x04, 0x36
        /*0042*/ 	.short	(.L_21 - .L_20)
.L_20:
        /*0044*/ 	.word	0x00000008
.L_21:


//--------------------- .nv.info._Z12accessMemoryPf --------------------------
	.section	.nv.info._Z12accessMemoryPf,"",@"SHT_CUDA_INFO"
	.sectionflags	@""
	.align	4


	//----- nvinfo : EIATTR_CUDA_API_VERSION
	.align		4
        /*0000*/ 	.byte	0x04, 0x37
        /*0002*/ 	.short	(.L_23 - .L_22)
.L_22:
        /*0004*/ 	.word	0x00000082


	//----- nvinfo : EIATTR_KPARAM_INFO
	.align		4
.L_23:
        /*0008*/ 	.byte	0x04, 0x17
        /*000a*/ 	.short	(.L_25 - .L_24)
.L_24:
        /*000c*/ 	.word	0x00000000
        /*0010*/ 	.short	0x0000
        /*0012*/ 	.short	0x0000
        /*0014*/ 	.byte	0x00, 0xf5, 0x21, 0x00


	//----- nvinfo : EIATTR_SPARSE_MMA_MASK
	.align		4
.L_25:
        /*0018*/ 	.byte	0x03, 0x50
        /*001a*/ 	.short	0x0000


	//----- nvinfo : EIATTR_MAXREG_COUNT
	.align		4
        /*001c*/ 	.byte	0x03, 0x1b
        /*001e*/ 	.short	0x00ff


	//----- nvinfo : EIATTR_MERCURY_ISA_VERSION
	.align		4
        /*0020*/ 	.byte	0x03, 0x5f
        /*0022*/ 	.short	0x0101


	//----- nvinfo : EIATTR_VRC_CTA_INIT_COUNT
	.align		4
        /*0024*/ 	.byte	0x02, 0x4a
	.zero		1
	.zero		1


	//----- nvinfo : EIATTR_EXIT_INSTR_OFFSETS
	.align		4
        /*0028*/ 	.byte	0x04, 0x1c
        /*002a*/ 	.short	(.L_27 - .L_26)


	//   ....[0]....
.L_26:
        /*002c*/ 	.word	0x00000050


	//----- nvinfo : EIATTR_CBANK_PARAM_SIZE
	.align		4
.L_27:
        /*0030*/ 	.byte	0x03, 0x19
        /*0032*/ 	.short	0x0008


	//----- nvinfo : EIATTR_PARAM_CBANK
	.align		4
        /*0034*/ 	.byte	0x04, 0x0a
        /*0036*/ 	.short	(.L_29 - .L_28)
	.align		4
.L_28:
        /*0038*/ 	.word	index@(.nv.constant0._Z12accessMemoryPf)
        /*003c*/ 	.short	0x0380
        /*003e*/ 	.short	0x0008


	//----- nvinfo : EIATTR_SW_WAR
	.align		4
.L_29:
        /*0040*/ 	.byte	0x04, 0x36
        /*0042*/ 	.short	(.L_31 - .L_30)
.L_30:
        /*0044*/ 	.word	0x00000008
.L_31:


//--------------------- .nv.callgraph             --------------------------
	.section	.nv.callgraph,"",@"SHT_CUDA_CALLGRAPH"
	.align	4
	.sectionentsize	8
	.align		4
        /*0000*/ 	.word	0x00000000
	.align		4
        /*0004*/ 	.word	0xffffffff
	.align		4
        /*0008*/ 	.word	0x00000000
	.align		4
        /*000c*/ 	.word	0xfffffffe
	.align		4
        /*0010*/ 	.word	0x00000000
	.align		4
        /*0014*/ 	.word	0xfffffffd
	.align		4
        /*0018*/ 	.word	0x00000000
	.align		4
        /*001c*/ 	.word	0xfffffffc


//--------------------- .text._Z11basicKernelPi   --------------------------
	.section	.text._Z11basicKernelPi,"ax",@progbits
	.align	128
        .global         _Z11basicKernelPi
        .type           _Z11basicKernelPi,@function
        .size           _Z11basicKernelPi,(.L_x_3 - _Z11basicKernelPi)
        .other          _Z11basicKernelPi,@"STO_CUDA_ENTRY STV_DEFAULT"
_Z11basicKernelPi:
.text._Z11basicKernelPi:
[----:B------:R-:W-:Y:S01]  /*0000*/  LDC R1, c[0x0][0x37c] ;  /* 0x0000df00ff017b82 */ /* 0x000fe20000000800 */
[----:B------:R-:W0:Y:S01]  /*0010*/  LDCU.64 UR4, c[0x0][0x380] ;  /* 0x00007000ff0477ac */ /* 0x000e220008000a00 */
[----:B------:R-:W-:Y:S01]  /*0020*/  IMAD.MOV.U32 R0, RZ, RZ, 0x18 ;  /* 0x00000018ff007424 */ /* 0x000fe200078e00ff */
[----:B------:R-:W1:Y:S01]  /*0030*/  LDCU.64 UR6, c[0x0][0x358] ;  /* 0x00006b00ff0677ac */ /* 0x000e620008000a00 */
[----:B0-----:R-:W-:-:S04]  /*0040*/  UIADD3 UR4, UP0, UPT, UR4, 0x20, URZ ;  /* 0x0000002004047890 */ /* 0x001fc8000ff1e0ff */
[----:B------:R-:W-:Y:S02]  /*0050*/  UIADD3.X UR5, UPT, UPT, URZ, UR5, URZ, UP0, !UPT ;  /* 0x00000005ff057290 */ /* 0x000fe400087fe4ff */
[----:B------:R-:W-:-:S04]  /*0060*/  IMAD.U32 R4, RZ, RZ, UR4 ;  /* 0x00000004ff047e24 */ /* 0x000fc8000f8e00ff */
[----:B-1----:R-:W-:-:S07]  /*0070*/  IMAD.U32 R15, RZ, RZ, UR5 ;  /* 0x00000005ff0f7e24 */ /* 0x002fce000f8e00ff */
.L_x_0:
[----:B------:R-:W-:Y:S02]  /*0080*/  IMAD.MOV.U32 R2, RZ, RZ, R4 ;  /* 0x000000ffff027224 */ /* 0x000fe400078e0004 */
[----:B------:R-:W-:-:S05]  /*0090*/  IMAD.MOV.U32 R3, RZ, RZ, R15 ;  /* 0x000000ffff037224 */ /* 0x000fca00078e000f */
[----:B------:R-:W2:Y:S04]  /*00a0*/  LDG.E R15, desc[UR6][R2.64+-0x20] ;  /* 0xffffe006020f7981 */ /* 0x000ea8000c1e1900 */
[----:B------:R-:W3:Y:S04]  /*00b0*/  LDG.E R17, desc[UR6][R2.64+-0x1c] ;  /* 0xffffe40602117981 */ /* 0x000ee8000c1e1900 */
[----:B------:R-:W4:Y:S04]  /*00c0*/  LDG.E R19, desc[UR6][R2.64+-0x18] ;  /* 0xffffe80602137981 */ /* 0x000f28000c1e1900 */
[----:B------:R-:W5:Y:S04]  /*00d0*/  LDG.E R21, desc[UR6][R2.64+-0x14] ;  /* 0xffffec0602157981 */ /* 0x000f68000c1e1900 */
        /* <DEDUP_REMOVED lines=11> */
[----:B------:R-:W5:Y:S01]  /*0190*/  LDG.E R7, desc[UR6][R2.64+0x1c] ;  /* 0x00001c0602077981 */ /* 0x000f62000c1e1900 */
[----:B--2---:R-:W-:-:S02]  /*01a0*/  IADD3 R15, PT, PT, R0, -0x18, R15 ;  /* 0xffffffe8000f7810 */ /* 0x004fc40007ffe00f */
[----:B---3--:R-:W-:-:S03]  /*01b0*/  IADD3 R17, PT, PT, R0, -0x15, R17 ;  /* 0xffffffeb00117810 */ /* 0x008fc60007ffe011 */
[----:B------:R0:W-:Y:S01]  /*01c0*/  STG.E desc[UR6][R2.64+-0x20], R15 ;  /* 0xffffe00f02007986 */ /* 0x0001e2000c101906 */
[----:B----4-:R-:W-:-:S03]  /*01d0*/  IADD3 R19, PT, PT, R0, -0x12, R19 ;  /* 0xffffffee00137810 */ /* 0x010fc60007ffe013 */
[----:B------:R-:W-:Y:S01]  /*01e0*/  STG.E desc[UR6][R2.64+-0x1c], R17 ;  /* 0xffffe41102007986 */ /* 0x000fe2000c101906 */
[----:B-----5:R-:W-:-:S03]  /*01f0*/  IADD3 R21, PT, PT, R0, -0xf, R21 ;  /* 0xfffffff100157810 */ /* 0x020fc60007ffe015 */
[----:B------:R-:W-:Y:S01]  /*0200*/  STG.E desc[UR6][R2.64+-0x18], R19 ;  /* 0xffffe81302007986 */ /* 0x000fe2000c101906 */
[----:B------:R-:W-:-:S03]  /*0210*/  IADD3 R23, PT, PT, R0, -0xc, R23 ;  /* 0xfffffff400177810 */ /* 0x000fc60007ffe017 */
[----:B------:R-:W-:Y:S01]  /*0220*/  STG.E desc[UR6][R2.64+-0x14], R21 ;  /* 0xffffec1502007986 */ /* 0x000fe2000c101906 */
[----:B------:R-:W-:-:S03]  /*0230*/  IADD3 R25, PT, PT, R0, -0x9, R25 ;  /* 0xfffffff700197810 */ /* 0x000fc60007ffe019 */
[----:B------:R-:W-:Y:S01]  /*0240*/  STG.E desc[UR6][R2.64+-0x10], R23 ;  /* 0xfffff01702007986 */ /* 0x000fe2000c101906 */
[----:B------:R-:W-:-:S03]  /*0250*/  IADD3 R27, PT, PT, R0, -0x6, R27 ;  /* 0xfffffffa001b7810 */ /* 0x000fc60007ffe01b */
[----:B------:R-:W-:Y:S01]  /*0260*/  STG.E desc[UR6][R2.64+-0xc], R25 ;  /* 0xfffff41902007986 */ /* 0x000fe2000c101906 */
[----:B------:R-:W-:-:S03]  /*0270*/  IADD3 R29, PT, PT, R0, -0x3, R29 ;  /* 0xfffffffd001d7810 */ /* 0x000fc60007ffe01d */
[----:B------:R-:W-:Y:S01]  /*0280*/  STG.E desc[UR6][R2.64+-0x8], R27 ;  /* 0xfffff81b02007986 */ /* 0x000fe2000c101906 */
[----:B0-----:R-:W-:Y:S01]  /*0290*/  IMAD.IADD R15, R4, 0x1, R0 ;  /* 0x00000001040f7824 */ /* 0x001fe200078e0200 */
[----:B------:R-:W-:Y:S02]  /*02a0*/  IADD3 R4, P1, PT, R2, 0x40, RZ ;  /* 0x0000004002047810 */ /* 0x000fe40007f3e0ff */
[----:B------:R-:W-:Y:S01]  /*02b0*/  STG.E desc[UR6][R2.64+-0x4], R29 ;  /* 0xfffffc1d02007986 */ /* 0x000fe2000c101906 */
[----:B------:R-:W-:-:S03]  /*02c0*/  IADD3 R6, PT, PT, R0, 0x3, R6 ;  /* 0x0000000300067810 */ /* 0x000fc60007ffe006 */
[----:B------:R0:W-:Y:S01]  /*02d0*/  STG.E desc[UR6][R2.64], R15 ;  /* 0x0000000f02007986 */ /* 0x0001e2000c101906 */
[----:B------:R-:W-:-:S03]  /*02e0*/  IADD3 R8, PT, PT, R0, 0x6, R8 ;  /* 0x0000000600087810 */ /* 0x000fc60007ffe008 */
[----:B------:R1:W-:Y:S01]  /*02f0*/  STG.E desc[UR6][R2.64+0x4], R6 ;  /* 0x0000040602007986 */ /* 0x0003e2000c101906 */
[----:B------:R-:W-:-:S03]  /*0300*/  IADD3 R13, PT, PT, R0, 0x9, R13 ;  /* 0x00000009000d7810 */ /* 0x000fc60007ffe00d */
[----:B------:R1:W-:Y:S01]  /*0310*/  STG.E desc[UR6][R2.64+0x8], R8 ;  /* 0x0000080802007986 */ /* 0x0003e2000c101906 */
[----:B------:R-:W-:-:S03]  /*0320*/  IADD3 R5, PT, PT, R0, 0xc, R5 ;  /* 0x0000000c00057810 */ /* 0x000fc60007ffe005 */
[----:B------:R1:W-:Y:S01]  /*0330*/  STG.E desc[UR6][R2.64+0xc], R13 ;  /* 0x00000c0d02007986 */ /* 0x0003e2000c101906 */
[----:B0-----:R-:W-:Y:S01]  /*0340*/  IMAD.X R15, RZ, RZ, R3, P1 ;  /* 0x000000ffff0f7224 */ /* 0x001fe200008e0603 */
[C---:B------:R-:W-:Y:S02]  /*0350*/  IADD3 R11, PT, PT, R0.reuse, 0xf, R11 ;  /* 0x0000000f000b7810 */ /* 0x040fe40007ffe00b */
[----:B------:R1:W-:Y:S01]  /*0360*/  STG.E desc[UR6][R2.64+0x10], R5 ;  /* 0x0000100502007986 */ /* 0x0003e2000c101906 */
[----:B------:R-:W-:-:S03]  /*0370*/  IADD3 R9, PT, PT, R0, 0x12, R9 ;  /* 0x0000001200097810 */ /* 0x000fc60007ffe009 */
[----:B------:R1:W-:Y:S01]  /*0380*/  STG.E desc[UR6][R2.64+0x14], R11 ;  /* 0x0000140b02007986 */ /* 0x0003e2000c101906 */
[C---:B------:R-:W-:Y:S01]  /*0390*/  IADD3 R7, PT, PT, R0.reuse, 0x15, R7 ;  /* 0x0000001500077810 */ /* 0x040fe20007ffe007 */
[----:B------:R-:W-:Y:S02]  /*03a0*/  VIADD R0, R0, 0x30 ;  /* 0x0000003000007836 */ /* 0x000fe40000000000 */
[----:B------:R1:W-:Y:S03]  /*03b0*/  STG.E desc[UR6][R2.64+0x18], R9 ;  /* 0x0000180902007986 */ /* 0x0003e6000c101906 */
[----:B------:R-:W-:Y:S01]  /*03c0*/  ISETP.NE.AND P0, PT, R0, 0x2dc6d8, PT ;  /* 0x002dc6d80000780c */ /* 0x000fe20003f05270 */
[----:B------:R1:W-:-:S12]  /*03d0*/  STG.E desc[UR6][R2.64+0x1c], R7 ;  /* 0x00001c0702007986 */ /* 0x0003d8000c101906 */
[----:B-1----:R-:W-:Y:S05]  /*03e0*/  @P0 BRA `(.L_x_0) ;  /* 0xfffffffc00240947 */ /* 0x002fea000383ffff */
[----:B------:R-:W-:Y:S05]  /*03f0*/  EXIT ;  /* 0x000000000000794d */ /* 0x000fea0003800000 */
.L_x_1:
[----:B------:R-:W-:-:S00]  /*0400*/  BRA `(.L_x_1) ;  /* 0xfffffffc00fc7947 */ /* 0x000fc0000383ffff */
[----:B------:R-:W-:-:S00]  /*0410*/  NOP ;  /* 0x0000000000007918 */ /* 0x000fc00000000000 */
        /* <DEDUP_REMOVED lines=14> */
.L_x_3:


//--------------------- .text._Z12accessMemoryPf  --------------------------
	.section	.text._Z12accessMemoryPf,"ax",@progbits
	.align	128
        .global         _Z12accessMemoryPf
        .type           _Z12accessMemoryPf,@function
        .size           _Z12accessMemoryPf,(.L_x_4 - _Z12accessMemoryPf)
        .other          _Z12accessMemoryPf,@"STO_CUDA_ENTRY STV_DEFAULT"
_Z12accessMemoryPf:
.text._Z12accessMemoryPf:
[----:B------:R-:W-:Y:S08]  /*0000*/  LDC R1, c[0x0][0x37c] ;  /* 0x0000df00ff017b82 */ /* 0x000ff00000000800 */
[----:B------:R-:W0:Y:S01]  /*0010*/  LDC.64 R2, c[0x0][0x380] ;  /* 0x0000e000ff027b82 */ /* 0x000e220000000a00 */
[----:B------:R-:W0:Y:S01]  /*0020*/  LDCU.64 UR4, c[0x0][0x358] ;  /* 0x00006b00ff0477ac */ /* 0x000e220008000a00 */
[----:B------:R-:W-:-:S05]  /*0030*/  HFMA2 R5, -RZ, RZ, 1.875, 0 ;  /* 0x3f800000ff057431 */ /* 0x000fca00000001ff */
[----:B0-----:R-:W-:Y:S01]  /*0040*/  STG.E desc[UR4][R2.64], R5 ;  /* 0x0000000502007986 */ /* 0x001fe2000c101904 */
[----:B------:R-:W-:Y:S05]  /*0050*/  EXIT ;  /* 0x000000000000794d */ /* 0x000fea0003800000 */
.L_x_2:
        /* <DEDUP_REMOVED lines=10> */
.L_x_4:


//--------------------- .nv.shared.reserved.0     --------------------------
	.section	.nv.shared.reserved.0,"aw",@nobits
	.weak		__nv_reservedSMEM_offset_0_alias
	.size		__nv_reservedSMEM_offset_0_alias, 0, 64
	.other		__nv_reservedSMEM_offset_0_alias,@"STO_CUDA_RESERVED_SHARED STV_DEFAULT"
__nv_reservedSMEM_offset_0_alias:
	.zero		0
	.zero		64


//--------------------- .nv.constant0._Z11basicKernelPi --------------------------
	.section	.nv.constant0._Z11basicKernelPi,"a",@progbits
	.sectionflags	@""
	.align	4
.nv.constant0._Z11basicKernelPi:
	.zero		904


//--------------------- .nv.constant0._Z12accessMemoryPf --------------------------
	.section	.nv.constant0._Z12accessMemoryPf,"a",@progbits
	.sectionflags	@""
	.align	4
.nv.constant0._Z12accessMemoryPf:
	.zero		904


//--------------------- SYMBOLS --------------------------

	.type		.nv.reservedSmem.offset0,@object
	.size		.nv.reservedSmem.offset0,0x4
